//
// Generated by NVIDIA NVVM Compiler
//
// Compiler Build ID: CL-36424714
// Cuda compilation tools, release 13.0, V13.0.88
// Based on NVVM 20.0.0
//

.version 9.0
.target sm_100
.address_size 64

	// .globl	_Z22unsqueeze_axis1_kernelPKfPfii

.visible .entry _Z22unsqueeze_axis1_kernelPKfPfii(
	.param .u64 .ptr .align 1 _Z22unsqueeze_axis1_kernelPKfPfii_param_0,
	.param .u64 .ptr .align 1 _Z22unsqueeze_axis1_kernelPKfPfii_param_1,
	.param .u32 _Z22unsqueeze_axis1_kernelPKfPfii_param_2,
	.param .u32 _Z22unsqueeze_axis1_kernelPKfPfii_param_3
)
{
	.reg .pred 	%p<5>;
	.reg .b32 	%r<21>;
	.reg .b32 	%f<4>;
	.reg .b64 	%rd<21>;

	ld.param.u64 	%rd4, [_Z22unsqueeze_axis1_kernelPKfPfii_param_0];
	ld.param.u64 	%rd5, [_Z22unsqueeze_axis1_kernelPKfPfii_param_1];
	ld.param.u32 	%r4, [_Z22unsqueeze_axis1_kernelPKfPfii_param_2];
	ld.param.u32 	%r5, [_Z22unsqueeze_axis1_kernelPKfPfii_param_3];
	cvta.to.global.u64 	%rd1, %rd5;
	cvta.to.global.u64 	%rd2, %rd4;
	mov.u32 	%r6, %ctaid.x;
	mov.u32 	%r7, %ntid.x;
	mov.u32 	%r8, %tid.x;
	mad.lo.s32 	%r9, %r6, %r7, %r8;
	and.b32  	%r1, %r8, 31;
	shl.b32 	%r10, %r9, 2;
	and.b32  	%r11, %r10, 2147483520;
	cvt.u64.u32 	%rd3, %r11;
	and.b32  	%r12, %r9, 536870880;
	or.b32  	%r13, %r12, %r1;
	shl.b32 	%r2, %r13, 2;
	or.b32  	%r14, %r2, 3;
	mul.lo.s32 	%r3, %r5, %r4;
	setp.ge.s32 	%p1, %r14, %r3;
	@%p1 bra 	$L__BB0_2;
	shl.b64 	%rd15, %rd3, 2;
	add.s64 	%rd16, %rd2, %rd15;
	mul.wide.u32 	%rd17, %r1, 16;
	add.s64 	%rd18, %rd16, %rd17;
	ld.global.nc.v4.u32 	{%r17, %r18, %r19, %r20}, [%rd18];
	add.s64 	%rd19, %rd1, %rd15;
	add.s64 	%rd20, %rd19, %rd17;
	st.global.v4.u32 	[%rd20], {%r17, %r18, %r19, %r20};
	bra.uni 	$L__BB0_8;
$L__BB0_2:
	setp.ge.s32 	%p2, %r2, %r3;
	@%p2 bra 	$L__BB0_4;
	mul.wide.u32 	%rd6, %r2, 4;
	add.s64 	%rd7, %rd2, %rd6;
	ld.global.nc.f32 	%f1, [%rd7];
	add.s64 	%rd8, %rd1, %rd6;
	st.global.f32 	[%rd8], %f1;
$L__BB0_4:
	add.s32 	%r15, %r2, 1;
	setp.ge.s32 	%p3, %r15, %r3;
	@%p3 bra 	$L__BB0_6;
	mul.wide.u32 	%rd9, %r2, 4;
	add.s64 	%rd10, %rd2, %rd9;
	ld.global.nc.f32 	%f2, [%rd10+4];
	add.s64 	%rd11, %rd1, %rd9;
	st.global.f32 	[%rd11+4], %f2;
$L__BB0_6:
	add.s32 	%r16, %r2, 2;
	setp.ge.s32 	%p4, %r16, %r3;
	@%p4 bra 	$L__BB0_8;
	mul.wide.u32 	%rd12, %r2, 4;
	add.s64 	%rd13, %rd2, %rd12;
	ld.global.nc.f32 	%f3, [%rd13+8];
	add.s64 	%rd14, %rd1, %rd12;
	st.global.f32 	[%rd14+8], %f3;
$L__BB0_8:
	ret;

}


// ===== COMPILED SASS (sm_100) =====

	.target	sm_100

	.elftype	@"ET_EXEC"


//--------------------- .note.nv.tkinfo           --------------------------
	.section	.note.nv.tkinfo,"",@"SHT_NOTE"
	.sectionflags	@"SHF_NOTE_NV_TKINFO"
	.tkinfo
        /*0018*/ 	.word	0x00000002
        /*0030*/ 	.string	""
        /*0030*/ 	.string	"ptxas"
        /*0030*/ 	.string	"Cuda compilation tools, release 13.0, V13.0.88"
        /*0030*/ 	.string	"Build cuda_13.0.r13.0/compiler.36424714_0"
        /*0030*/ 	.string	"-arch sm_100 -m 64 "



//--------------------- .note.nv.cuinfo           --------------------------
	.section	.note.nv.cuinfo,"",@"SHT_NOTE"
	.sectionflags	@"SHF_NOTE_NV_CUINFO"
        /*0018*/ 	.short	0x0002
        /*001a*/ 	.short	0x0064
        /*001c*/ 	.short	0x0082
	.zero		2


//--------------------- .nv.info                  --------------------------
	.section	.nv.info,"",@"SHT_CUDA_INFO"
	.align	4


	//----- nvinfo : EIATTR_REGCOUNT
	.align		4
        /*0000*/ 	.byte	0x04, 0x2f
        /*0002*/ 	.short	(.L_1 - .L_0)
	.align		4
.L_0:
        /*0004*/ 	.word	index@(_Z22unsqueeze_axis1_kernelPKfPfii)
        /*0008*/ 	.word	0x0000000e


	//----- nvinfo : EIATTR_FRAME_SIZE
	.align		4
.L_1:
        /*000c*/ 	.byte	0x04, 0x11
        /*000e*/ 	.short	(.L_3 - .L_2)
	.align		4
.L_2:
        /*0010*/ 	.word	index@(_Z22unsqueeze_axis1_kernelPKfPfii)
        /*0014*/ 	.word	0x00000000


	//----- nvinfo : EIATTR_MIN_STACK_SIZE
	.align		4
.L_3:
        /*0018*/ 	.byte	0x04, 0x12
        /*001a*/ 	.short	(.L_5 - .L_4)
	.align		4
.L_4:
        /*001c*/ 	.word	index@(_Z22unsqueeze_axis1_kernelPKfPfii)
        /*0020*/ 	.word	0x00000000
.L_5:


//--------------------- .nv.compat                --------------------------
	.section	.nv.compat,"",@"SHT_CUDA_COMPAT_INFO"
	.align	4
        /*0000*/ 	.byte	0x02, 0x09, 0x00, 0x00, 0x02, 0x02, 0x01, 0x00, 0x02, 0x05, 0x05, 0x00, 0x03, 0x07, 0x01, 0x01
        /*0010*/ 	.byte	0x02, 0x03, 0x00, 0x00, 0x02, 0x06, 0x01, 0x00, 0x04, 0x0b, 0x08, 0x00, 0x09, 0x00, 0x00, 0x00
        /*0020*/ 	.byte	0x00, 0x00, 0x00, 0x00


//--------------------- .nv.info._Z22unsqueeze_axis1_kernelPKfPfii --------------------------
	.section	.nv.info._Z22unsqueeze_axis1_kernelPKfPfii,"",@"SHT_CUDA_INFO"
	.sectionflags	@""
	.align	4


	//----- nvinfo : EIATTR_CUDA_API_VERSION
	.align		4
        /*0000*/ 	.byte	0x04, 0x37
        /*0002*/ 	.short	(.L_7 - .L_6)
.L_6:
        /*0004*/ 	.word	0x00000082


	//----- nvinfo : EIATTR_KPARAM_INFO
	.align		4
.L_7:
        /*0008*/ 	.byte	0x04, 0x17
        /*000a*/ 	.short	(.L_9 - .L_8)
.L_8:
        /*000c*/ 	.word	0x00000000
        /*0010*/ 	.short	0x0003
        /*0012*/ 	.short	0x0014
        /*0014*/ 	.byte	0x00, 0xf0, 0x11, 0x00


	//----- nvinfo : EIATTR_KPARAM_INFO
	.align		4
.L_9:
        /*0018*/ 	.byte	0x04, 0x17
        /*001a*/ 	.short	(.L_11 - .L_10)
.L_10:
        /*001c*/ 	.word	0x00000000
        /*0020*/ 	.short	0x0002
        /*0022*/ 	.short	0x0010
        /*0024*/ 	.byte	0x00, 0xf0, 0x11, 0x00


	//----- nvinfo : EIATTR_KPARAM_INFO
	.align		4
.L_11:
        /*0028*/ 	.byte	0x04, 0x17
        /*002a*/ 	.short	(.L_13 - .L_12)
.L_12:
        /*002c*/ 	.word	0x00000000
        /*0030*/ 	.short	0x0001
        /*0032*/ 	.short	0x0008
        /*0034*/ 	.byte	0x00, 0xf5, 0x21, 0x00


	//----- nvinfo : EIATTR_KPARAM_INFO
	.align		4
.L_13:
        /*0038*/ 	.byte	0x04, 0x17
        /*003a*/ 	.short	(.L_15 - .L_14)
.L_14:
        /*003c*/ 	.word	0x00000000
        /*0040*/ 	.short	0x0000
        /*0042*/ 	.short	0x0000
        /*0044*/ 	.byte	0x00, 0xf5, 0x21, 0x00


	//----- nvinfo : EIATTR_SPARSE_MMA_MASK
	.align		4
.L_15:
        /*0048*/ 	.byte	0x03, 0x50
        /*004a*/ 	.short	0x0000


	//----- nvinfo : EIATTR_MAXREG_COUNT
	.align		4
        /*004c*/ 	.byte	0x03, 0x1b
        /*004e*/ 	.short	0x00ff


	//----- nvinfo : EIATTR_MERCURY_ISA_VERSION
	.align		4
        /*0050*/ 	.byte	0x03, 0x5f
        /*0052*/ 	.short	0x0101


	//----- nvinfo : EIATTR_VRC_CTA_INIT_COUNT
	.align		4
        /*0054*/ 	.byte	0x02, 0x4a
	.zero		1
	.zero		1


	//----- nvinfo : EIATTR_EXIT_INSTR_OFFSETS
	.align		4
        /*0058*/ 	.byte	0x04, 0x1c
        /*005a*/ 	.short	(.L_17 - .L_16)


	//   ....[0]....
.L_16:
        /*005c*/ 	.word	0x000001c0


	//   ....[1]....
        /*0060*/ 	.word	0x000002e0


	//   ....[2]....
        /*0064*/ 	.word	0x00000350


	//----- nvinfo : EIATTR_CRS_STACK_SIZE
	.align		4
.L_17:
        /*0068*/ 	.byte	0x04, 0x1e
        /*006a*/ 	.short	(.L_19 - .L_18)
.L_18:
        /*006c*/ 	.word	0x00000000


	//----- nvinfo : EIATTR_CBANK_PARAM_SIZE
	.align		4
.L_19:
        /*0070*/ 	.byte	0x03, 0x19
        /*0072*/ 	.short	0x0018


	//----- nvinfo : EIATTR_PARAM_CBANK
	.align		4
        /*0074*/ 	.byte	0x04, 0x0a
        /*0076*/ 	.short	(.L_21 - .L_20)
	.align		4
.L_20:
        /*0078*/ 	.word	index@(.nv.constant0._Z22unsqueeze_axis1_kernelPKfPfii)
        /*007c*/ 	.short	0x0380
        /*007e*/ 	.short	0x0018


	//----- nvinfo : EIATTR_SW_WAR
	.align		4
.L_21:
        /*0080*/ 	.byte	0x04, 0x36
        /*0082*/ 	.short	(.L_23 - .L_22)
.L_22:
        /*0084*/ 	.word	0x00000008
.L_23:


//--------------------- .nv.callgraph             --------------------------
	.section	.nv.callgraph,"",@"SHT_CUDA_CALLGRAPH"
	.align	4
	.sectionentsize	8
	.align		4
        /*0000*/ 	.word	0x00000000
	.align		4
        /*0004*/ 	.word	0xffffffff
	.align		4
        /*0008*/ 	.word	0x00000000
	.align		4
        /*000c*/ 	.word	0xfffffffe
	.align		4
        /*0010*/ 	.word	0x00000000
	.align		4
        /*0014*/ 	.word	0xfffffffd
	.align		4
        /*0018*/ 	.word	0x00000000
	.align		4
        /*001c*/ 	.word	0xfffffffc


//--------------------- .text._Z22unsqueeze_axis1_kernelPKfPfii --------------------------
	.section	.text._Z22unsqueeze_axis1_kernelPKfPfii,"ax",@progbits
	.align	128
        .global         _Z22unsqueeze_axis1_kernelPKfPfii
        .type           _Z22unsqueeze_axis1_kernelPKfPfii,@function
        .size           _Z22unsqueeze_axis1_kernelPKfPfii,(.L_x_2 - _Z22unsqueeze_axis1_kernelPKfPfii)
        .other          _Z22unsqueeze_axis1_kernelPKfPfii,@"STO_CUDA_ENTRY STV_DEFAULT"
_Z22unsqueeze_axis1_kernelPKfPfii:
.text._Z22unsqueeze_axis1_kernelPKfPfii:
[----:B------:R-:W-:Y:S01]  /*0000*/  LDC R1, c[0x0][0x37c] ;  /* 0x0000df00ff017b82 */ /* 0x000fe20000000800 */
[----:B------:R-:W0:Y:S07]  /*0010*/  S2R R7, SR_TID.X ;  /* 0x0000000000077919 */ /* 0x000e2e0000002100 */
[----:B------:R-:W0:Y:S01]  /*0020*/  S2UR UR6, SR_CTAID.X ;  /* 0x00000000000679c3 */ /* 0x000e220000002500 */
[----:B------:R-:W1:Y:S07]  /*0030*/  LDCU.64 UR4, c[0x0][0x390] ;  /* 0x00007200ff0477ac */ /* 0x000e6e0008000a00 */
[----:B------:R-:W0:Y:S01]  /*0040*/  LDC R2, c[0x0][0x360] ;  /* 0x0000d800ff027b82 */ /* 0x000e220000000800 */
[----:B-1----:R-:W-:Y:S01]  /*0050*/  UIMAD UR4, UR5, UR4, URZ ;  /* 0x00000004050472a4 */ /* 0x002fe2000f8e02ff */
[----:B0-----:R-:W-:Y:S01]  /*0060*/  IMAD R2, R2, UR6, R7 ;  /* 0x0000000602027c24 */ /* 0x001fe2000f8e0207 */
[----:B------:R-:W0:Y:S04]  /*0070*/  LDCU.64 UR6, c[0x0][0x358] ;  /* 0x00006b00ff0677ac */ /* 0x000e280008000a00 */
[----:B------:R-:W-:-:S04]  /*0080*/  LOP3.LUT R0, R2, 0x1fffffe0, RZ, 0xc0, !PT ;  /* 0x1fffffe002007812 */ /* 0x000fc800078ec0ff */
[----:B------:R-:W-:-:S05]  /*0090*/  LOP3.LUT R0, R0, 0x1f, R7, 0xf8, !PT ;  /* 0x0000001f00007812 */ /* 0x000fca00078ef807 */
[----:B------:R-:W-:-:S04]  /*00a0*/  IMAD.SHL.U32 R0, R0, 0x4, RZ ;  /* 0x0000000400007824 */ /* 0x000fc800078e00ff */
[----:B------:R-:W-:-:S05]  /*00b0*/  VIADD R3, R0, 0x3 ;  /* 0x0000000300037836 */ /* 0x000fca0000000000 */
[----:B------:R-:W-:-:S13]  /*00c0*/  ISETP.GE.AND P0, PT, R3, UR4, PT ;  /* 0x0000000403007c0c */ /* 0x000fda000bf06270 */
[----:B0-----:R-:W-:Y:S05]  /*00d0*/  @P0 BRA `(.L_x_0) ;  /* 0x00000000003c0947 */ /* 0x001fea0003800000 */
[----:B------:R-:W0:Y:S01]  /*00e0*/  LDCU.128 UR8, c[0x0][0x380] ;  /* 0x00007000ff0877ac */ /* 0x000e220008000c00 */
[----:B------:R-:W-:Y:S01]  /*00f0*/  IMAD.SHL.U32 R2, R2, 0x4, RZ ;  /* 0x0000000402027824 */ /* 0x000fe200078e00ff */
[----:B------:R-:W-:-:S04]  /*0100*/  LOP3.LUT R7, R7, 0x1f, RZ, 0xc0, !PT ;  /* 0x0000001f07077812 */ /* 0x000fc800078ec0ff */
[----:B------:R-:W-:-:S04]  /*0110*/  LOP3.LUT R2, R2, 0x7fffff80, RZ, 0xc0, !PT ;  /* 0x7fffff8002027812 */ /* 0x000fc800078ec0ff */
[----:B------:R-:W-:Y:S02]  /*0120*/  SHF.L.U32 R4, R2, 0x2, RZ ;  /* 0x0000000202047819 */ /* 0x000fe400000006ff */
[----:B------:R-:W-:Y:S02]  /*0130*/  SHF.R.U32.HI R0, RZ, 0x1e, R2 ;  /* 0x0000001eff007819 */ /* 0x000fe40000011602 */
[----:B0-----:R-:W-:-:S04]  /*0140*/  IADD3 R2, P0, PT, R4, UR8, RZ ;  /* 0x0000000804027c10 */ /* 0x001fc8000ff1e0ff */
[----:B------:R-:W-:-:S03]  /*0150*/  IADD3.X R3, PT, PT, R0, UR9, RZ, P0, !PT ;  /* 0x0000000900037c10 */ /* 0x000fc600087fe4ff */
[----:B------:R-:W-:-:S05]  /*0160*/  IMAD.WIDE.U32 R2, R7, 0x10, R2 ;  /* 0x0000001007027825 */ /* 0x000fca00078e0002 */
[----:B------:R-:W2:Y:S01]  /*0170*/  LDG.E.128.CONSTANT R8, desc[UR6][R2.64] ;  /* 0x0000000602087981 */ /* 0x000ea2000c1e9d00 */
[----:B------:R-:W-:-:S04]  /*0180*/  IADD3 R4, P0, PT, R4, UR10, RZ ;  /* 0x0000000a04047c10 */ /* 0x000fc8000ff1e0ff */
[----:B------:R-:W-:-:S03]  /*0190*/  IADD3.X R5, PT, PT, R0, UR11, RZ, P0, !PT ;  /* 0x0000000b00057c10 */ /* 0x000fc600087fe4ff */
[----:B------:R-:W-:-:S05]  /*01a0*/  IMAD.WIDE.U32 R4, R7, 0x10, R4 ;  /* 0x0000001007047825 */ /* 0x000fca00078e0004 */
[----:B--2---:R-:W-:Y:S01]  /*01b0*/  STG.E.128 desc[UR6][R4.64], R8 ;  /* 0x0000000804007986 */ /* 0x004fe2000c101d06 */
[----:B------:R-:W-:Y:S05]  /*01c0*/  EXIT ;  /* 0x000000000000794d */ /* 0x000fea0003800000 */
.L_x_0:
[----:B------:R-:W0:Y:S01]  /*01d0*/  LDC.64 R2, c[0x0][0x380] ;  /* 0x0000e000ff027b82 */ /* 0x000e220000000a00 */
[C---:B------:R-:W-:Y:S01]  /*01e0*/  VIADD R6, R0.reuse, 0x1 ;  /* 0x0000000100067836 */ /* 0x040fe20000000000 */
[----:B------:R-:W-:-:S04]  /*01f0*/  ISETP.GE.AND P0, PT, R0, UR4, PT ;  /* 0x0000000400007c0c */ /* 0x000fc8000bf06270 */
[----:B------:R-:W-:Y:S02]  /*0200*/  ISETP.GE.AND P1, PT, R6, UR4, PT ;  /* 0x0000000406007c0c */ /* 0x000fe4000bf26270 */
[----:B------:R-:W1:Y:S08]  /*0210*/  LDC.64 R4, c[0x0][0x380] ;  /* 0x0000e000ff047b82 */ /* 0x000e700000000a00 */
[----:B------:R-:W2:Y:S01]  /*0220*/  LDC.64 R8, c[0x0][0x388] ;  /* 0x0000e200ff087b82 */ /* 0x000ea20000000a00 */
[----:B0-----:R-:W-:-:S06]  /*0230*/  @!P0 IMAD.WIDE.U32 R2, R0, 0x4, R2 ;  /* 0x0000000400028825 */ /* 0x001fcc00078e0002 */
[----:B------:R-:W3:Y:S01]  /*0240*/  @!P0 LDG.E.CONSTANT R3, desc[UR6][R2.64] ;  /* 0x0000000602038981 */ /* 0x000ee2000c1e9900 */
[C---:B-1----:R-:W-:Y:S02]  /*0250*/  @!P1 IMAD.WIDE.U32 R6, R0.reuse, 0x4, R4 ;  /* 0x0000000400069825 */ /* 0x042fe400078e0004 */
[----:B------:R-:W0:Y:S04]  /*0260*/  LDC.64 R4, c[0x0][0x388] ;  /* 0x0000e200ff047b82 */ /* 0x000e280000000a00 */
[----:B------:R-:W4:Y:S01]  /*0270*/  @!P1 LDG.E.CONSTANT R7, desc[UR6][R6.64+0x4] ;  /* 0x0000040606079981 */ /* 0x000f22000c1e9900 */
[----:B------:R-:W-:-:S04]  /*0280*/  IADD3 R10, PT, PT, R0, 0x2, RZ ;  /* 0x00000002000a7810 */ /* 0x000fc80007ffe0ff */
[----:B------:R-:W-:Y:S01]  /*0290*/  ISETP.GE.AND P2, PT, R10, UR4, PT ;  /* 0x000000040a007c0c */ /* 0x000fe2000bf46270 */
[----:B--2---:R-:W-:-:S04]  /*02a0*/  @!P1 IMAD.WIDE.U32 R8, R0, 0x4, R8 ;  /* 0x0000000400089825 */ /* 0x004fc800078e0008 */
[----:B0-----:R-:W-:-:S05]  /*02b0*/  @!P0 IMAD.WIDE.U32 R4, R0, 0x4, R4 ;  /* 0x0000000400048825 */ /* 0x001fca00078e0004 */
[----:B---3--:R0:W-:Y:S04]  /*02c0*/  @!P0 STG.E desc[UR6][R4.64], R3 ;  /* 0x0000000304008986 */ /* 0x0081e8000c101906 */
[----:B----4-:R0:W-:Y:S01]  /*02d0*/  @!P1 STG.E desc[UR6][R8.64+0x4], R7 ;  /* 0x0000040708009986 */ /* 0x0101e2000c101906 */
[----:B------:R-:W-:Y:S05]  /*02e0*/  @P2 EXIT ;  /* 0x000000000000294d */ /* 0x000fea0003800000 */
[----:B0-----:R-:W0:Y:S08]  /*02f0*/  LDC.64 R2, c[0x0][0x380] ;  /* 0x0000e000ff027b82 */ /* 0x001e300000000a00 */
[----:B------:R-:W1:Y:S01]  /*0300*/  LDC.64 R4, c[0x0][0x388] ;  /* 0x0000e200ff047b82 */ /* 0x000e620000000a00 */
[----:B0-----:R-:W-:-:S06]  /*0310*/  IMAD.WIDE.U32 R2, R0, 0x4, R2 ;  /* 0x0000000400027825 */ /* 0x001fcc00078e0002 */
[----:B------:R-:W2:Y:S01]  /*0320*/  LDG.E.CONSTANT R3, desc[UR6][R2.64+0x8] ;  /* 0x0000080602037981 */ /* 0x000ea2000c1e9900 */
[----:B-1----:R-:W-:-:S05]  /*0330*/  IMAD.WIDE.U32 R4, R0, 0x4, R4 ;  /* 0x0000000400047825 */ /* 0x002fca00078e0004 */
[----:B--2---:R-:W-:Y:S01]  /*0340*/  STG.E desc[UR6][R4.64+0x8], R3 ;  /* 0x0000080304007986 */ /* 0x004fe2000c101906 */
[----:B------:R-:W-:Y:S05]  /*0350*/  EXIT ;  /* 0x000000000000794d */ /* 0x000fea0003800000 */
.L_x_1:
[----:B------:R-:W-:-:S00]  /*0360*/  BRA `(.L_x_1) ;  /* 0xfffffffc00fc7947 */ /* 0x000fc0000383ffff */
[----:B------:R-:W-:-:S00]  /*0370*/  NOP ;  /* 0x0000000000007918 */ /* 0x000fc00000000000 */
        /* <DEDUP_REMOVED lines=8> */
.L_x_2:


//--------------------- .nv.shared.reserved.0     --------------------------
	.section	.nv.shared.reserved.0,"aw",@nobits
	.weak		__nv_reservedSMEM_offset_0_alias
	.size		__nv_reservedSMEM_offset_0_alias, 0, 64
	.other		__nv_reservedSMEM_offset_0_alias,@"STO_CUDA_RESERVED_SHARED STV_DEFAULT"
__nv_reservedSMEM_offset_0_alias:
	.zero		0
	.zero		64


//--------------------- .nv.constant0._Z22unsqueeze_axis1_kernelPKfPfii --------------------------
	.section	.nv.constant0._Z22unsqueeze_axis1_kernelPKfPfii,"a",@progbits
	.sectionflags	@""
	.align	4
.nv.constant0._Z22unsqueeze_axis1_kernelPKfPfii:
	.zero		920


//--------------------- SYMBOLS --------------------------

	.type		.nv.reservedSmem.offset0,@object
	.size		.nv.reservedSmem.offset0,0x4
